	.headerflags	@"EF_CUDA_TEXMODE_UNIFIED EF_CUDA_64BIT_ADDRESS EF_CUDA_ACCELERATORS EF_CUDA_SM90 EF_CUDA_VIRTUAL_SM(EF_CUDA_SM90)"
	.elftype	@"ET_EXEC"


//--------------------- .nv.info                  --------------------------
	.section	.nv.info,"",@"SHT_CUDA_INFO"
	.align	4


	//----- nvinfo : EIATTR_REGCOUNT
	.align		4
        /*0000*/ 	.byte	0x04, 0x2f
        /*0002*/ 	.short	(.L_3 - .L_2)
	.align		4
.L_2:
        /*0004*/ 	.word	index@(triton_poi_fused__native_batch_norm_legit_no_training_relu_2)
        /*0008*/ 	.word	0x00000011


	//----- nvinfo : EIATTR_MIN_STACK_SIZE
	.align		4
.L_3:
        /*000c*/ 	.byte	0x04, 0x12
        /*000e*/ 	.short	(.L_5 - .L_4)
	.align		4
.L_4:
        /*0010*/ 	.word	index@(triton_poi_fused__native_batch_norm_legit_no_training_relu_2)
        /*0014*/ 	.word	0x00000000


	//----- nvinfo : EIATTR_FRAME_SIZE
	.align		4
.L_5:
        /*0018*/ 	.byte	0x04, 0x11
        /*001a*/ 	.short	(.L_7 - .L_6)
	.align		4
.L_6:
        /*001c*/ 	.word	index@(triton_poi_fused__native_batch_norm_legit_no_training_relu_2)
        /*0020*/ 	.word	0x00000000


	//----- nvinfo : EIATTR_MIN_STACK_SIZE
	.align		4
.L_7:
        /*0024*/ 	.byte	0x04, 0x12
        /*0026*/ 	.short	(.L_9 - .L_8)
	.align		4
.L_8:
        /*0028*/ 	.word	index@(triton_poi_fused__native_batch_norm_legit_no_training_relu_2)
        /*002c*/ 	.word	0x00000000
.L_9:


//--------------------- .nv.info.triton_poi_fused__native_batch_norm_legit_no_training_relu_2 --------------------------
	.section	.nv.info.triton_poi_fused__native_batch_norm_legit_no_training_relu_2,"",@"SHT_CUDA_INFO"
	.sectionflags	@""
	.align	4


	//----- nvinfo : EIATTR_CUDA_API_VERSION
	.align		4
        /*0000*/ 	.byte	0x04, 0x37
        /*0002*/ 	.short	(.L_11 - .L_10)
.L_10:
        /*0004*/ 	.word	0x0000007c


	//----- nvinfo : EIATTR_KPARAM_INFO
	.align		4
.L_11:
        /*0008*/ 	.byte	0x04, 0x17
        /*000a*/ 	.short	(.L_13 - .L_12)
.L_12:
        /*000c*/ 	.word	0x00000000
        /*0010*/ 	.short	0x0006
        /*0012*/ 	.short	0x0030
        /*0014*/ 	.byte	0x00, 0xf0, 0x11, 0x00


	//----- nvinfo : EIATTR_KPARAM_INFO
	.align		4
.L_13:
        /*0018*/ 	.byte	0x04, 0x17
        /*001a*/ 	.short	(.L_15 - .L_14)
.L_14:
        /*001c*/ 	.word	0x00000000
        /*0020*/ 	.short	0x0005
        /*0022*/ 	.short	0x0028
        /*0024*/ 	.byte	0x00, 0xf4, 0x21, 0x00


	//----- nvinfo : EIATTR_KPARAM_INFO
	.align		4
.L_15:
        /*0028*/ 	.byte	0x04, 0x17
        /*002a*/ 	.short	(.L_17 - .L_16)
.L_16:
        /*002c*/ 	.word	0x00000000
        /*0030*/ 	.short	0x0004
        /*0032*/ 	.short	0x0020
        /*0034*/ 	.byte	0x00, 0xf4, 0x21, 0x00


	//----- nvinfo : EIATTR_KPARAM_INFO
	.align		4
.L_17:
        /*0038*/ 	.byte	0x04, 0x17
        /*003a*/ 	.short	(.L_19 - .L_18)
.L_18:
        /*003c*/ 	.word	0x00000000
        /*0040*/ 	.short	0x0003
        /*0042*/ 	.short	0x0018
        /*0044*/ 	.byte	0x00, 0xf4, 0x21, 0x00


	//----- nvinfo : EIATTR_KPARAM_INFO
	.align		4
.L_19:
        /*0048*/ 	.byte	0x04, 0x17
        /*004a*/ 	.short	(.L_21 - .L_20)
.L_20:
        /*004c*/ 	.word	0x00000000
        /*0050*/ 	.short	0x0002
        /*0052*/ 	.short	0x0010
        /*0054*/ 	.byte	0x00, 0xf4, 0x21, 0x00


	//----- nvinfo : EIATTR_KPARAM_INFO
	.align		4
.L_21:
        /*0058*/ 	.byte	0x04, 0x17
        /*005a*/ 	.short	(.L_23 - .L_22)
.L_22:
        /*005c*/ 	.word	0x00000000
        /*0060*/ 	.short	0x0001
        /*0062*/ 	.short	0x0008
        /*0064*/ 	.byte	0x00, 0xf4, 0x21, 0x00


	//----- nvinfo : EIATTR_KPARAM_INFO
	.align		4
.L_23:
        /*0068*/ 	.byte	0x04, 0x17
        /*006a*/ 	.short	(.L_25 - .L_24)
.L_24:
        /*006c*/ 	.word	0x00000000
        /*0070*/ 	.short	0x0000
        /*0072*/ 	.short	0x0000
        /*0074*/ 	.byte	0x00, 0xf4, 0x21, 0x00


	//----- nvinfo : EIATTR_SPARSE_MMA_MASK
	.align		4
.L_25:
        /*0078*/ 	.byte	0x03, 0x50
        /*007a*/ 	.short	0x0000


	//----- nvinfo : EIATTR_MAXREG_COUNT
	.align		4
        /*007c*/ 	.byte	0x03, 0x1b
        /*007e*/ 	.short	0x00ff


	//----- nvinfo : EIATTR_EXIT_INSTR_OFFSETS
	.align		4
        /*0080*/ 	.byte	0x04, 0x1c
        /*0082*/ 	.short	(.L_27 - .L_26)


	//   ....[0]....
.L_26:
        /*0084*/ 	.word	0x00000350


	//----- nvinfo : EIATTR_REQNTID
	.align		4
.L_27:
        /*0088*/ 	.byte	0x04, 0x10
        /*008a*/ 	.short	(.L_29 - .L_28)
.L_28:
        /*008c*/ 	.word	0x00000100
        /*0090*/ 	.word	0x00000001
        /*0094*/ 	.word	0x00000001


	//----- nvinfo : EIATTR_CBANK_PARAM_SIZE
	.align		4
.L_29:
        /*0098*/ 	.byte	0x03, 0x19
        /*009a*/ 	.short	0x0034


	//----- nvinfo : EIATTR_PARAM_CBANK
	.align		4
        /*009c*/ 	.byte	0x04, 0x0a
        /*009e*/ 	.short	(.L_31 - .L_30)
	.align		4
.L_30:
        /*00a0*/ 	.word	index@(.nv.constant0.triton_poi_fused__native_batch_norm_legit_no_training_relu_2)
        /*00a4*/ 	.short	0x0210
        /*00a6*/ 	.short	0x0034


	//----- nvinfo : EIATTR_SW_WAR
	.align		4
.L_31:
        /*00a8*/ 	.byte	0x04, 0x36
        /*00aa*/ 	.short	(.L_33 - .L_32)
.L_32:
        /*00ac*/ 	.word	0x00000008
.L_33:


//--------------------- .nv.callgraph             --------------------------
	.section	.nv.callgraph,"",@"SHT_CUDA_CALLGRAPH"
	.align	4
	.sectionentsize	8
	.align		4
        /*0000*/ 	.word	0x00000000
	.align		4
        /*0004*/ 	.word	0xffffffff
	.align		4
        /*0008*/ 	.word	0x00000000
	.align		4
        /*000c*/ 	.word	0xfffffffe
	.align		4
        /*0010*/ 	.word	0x00000000
	.align		4
        /*0014*/ 	.word	0xfffffffd
	.align		4
        /*0018*/ 	.word	0x00000000
	.align		4
        /*001c*/ 	.word	0xfffffffc


//--------------------- .nv.constant4             --------------------------
	.section	.nv.constant4,"a",@progbits
	.align	8
	.align		8
.nv.constant4:
        /*0000*/ 	.dword	_$_str
	.align		8
        /*0008*/ 	.dword	_$_str_$_2


//--------------------- .text.triton_poi_fused__native_batch_norm_legit_no_training_relu_2 --------------------------
	.section	.text.triton_poi_fused__native_batch_norm_legit_no_training_relu_2,"ax",@progbits
	.align	128
        .global         triton_poi_fused__native_batch_norm_legit_no_training_relu_2
        .type           triton_poi_fused__native_batch_norm_legit_no_training_relu_2,@function
        .size           triton_poi_fused__native_batch_norm_legit_no_training_relu_2,(.L_x_1 - triton_poi_fused__native_batch_norm_legit_no_training_relu_2)
        .other          triton_poi_fused__native_batch_norm_legit_no_training_relu_2,@"STO_CUDA_ENTRY STV_DEFAULT"
triton_poi_fused__native_batch_norm_legit_no_training_relu_2:
.text.triton_poi_fused__native_batch_norm_legit_no_training_relu_2:
[----:B------:R-:W-:Y:S01]  /*0000*/  LDC R1, c[0x0][0x28] ;  /* 0x00000a00ff017b82 */ /* 0x000fe20000000800 */
[----:B------:R-:W1:Y:S07]  /*0010*/  S2R R0, SR_TID.X ;  /* 0x0000000000007919 */ /* 0x000e6e0000002100 */
[----:B------:R-:W2:Y:S01]  /*0020*/  LDC.64 R6, c[0x0][0x220] ;  /* 0x00008800ff067b82 */ /* 0x000ea20000000a00 */
[----:B------:R-:W-:Y:S01]  /*0030*/  ULDC.64 UR4, c[0x0][0x208] ;  /* 0x0000820000047ab9 */ /* 0x000fe20000000a00 */
[----:B------:R-:W3:Y:S06]  /*0040*/  S2R R5, SR_CTAID.X ;  /* 0x0000000000057919 */ /* 0x000eec0000002500 */
[----:B------:R-:W4:Y:S08]  /*0050*/  LDC.64 R8, c[0x0][0x228] ;  /* 0x00008a00ff087b82 */ /* 0x000f300000000a00 */
[----:B------:R-:W5:Y:S01]  /*0060*/  LDC.64 R10, c[0x0][0x230] ;  /* 0x00008c00ff0a7b82 */ /* 0x000f620000000a00 */
[----:B-1----:R-:W-:-:S02]  /*0070*/  SHF.L.U32 R0, R0, 0x1, RZ ;  /* 0x0000000100007819 */ /* 0x002fc400000006ff */
[----:B---3--:R-:W-:Y:S02]  /*0080*/  SHF.R.S32.HI R3, RZ, 0x16, R5 ;  /* 0x00000016ff037819 */ /* 0x008fe40000011405 */
[----:B------:R-:W-:Y:S02]  /*0090*/  LOP3.LUT R0, R0, 0x1fe, RZ, 0xc0, !PT ;  /* 0x000001fe00007812 */ /* 0x000fe400078ec0ff */
[----:B------:R-:W-:Y:S02]  /*00a0*/  SGXT R3, R3, 0x1 ;  /* 0x000000010303781a */ /* 0x000fe40000000200 */
[----:B------:R-:W-:Y:S02]  /*00b0*/  LEA R0, R5, R0, 0x9 ;  /* 0x0000000005007211 */ /* 0x000fe400078e48ff */
[----:B------:R-:W1:Y:S02]  /*00c0*/  LDC.64 R4, c[0x0][0x218] ;  /* 0x00008600ff047b82 */ /* 0x000e640000000a00 */
[----:B------:R-:W-:-:S04]  /*00d0*/  LEA.HI R3, R3, R0, RZ, 0xf ;  /* 0x0000000003037211 */ /* 0x000fc800078f78ff */
[----:B------:R-:W-:-:S04]  /*00e0*/  SHF.R.S32.HI R3, RZ, 0xf, R3 ;  /* 0x0000000fff037819 */ /* 0x000fc80000011403 */
[----:B------:R-:W-:-:S04]  /*00f0*/  LEA.HI R2, R3, R3, RZ, 0x6 ;  /* 0x0000000303027211 */ /* 0x000fc800078f30ff */
[----:B------:R-:W-:-:S04]  /*0100*/  LOP3.LUT R2, R2, 0xffffffc0, RZ, 0xc0, !PT ;  /* 0xffffffc002027812 */ /* 0x000fc800078ec0ff */
[----:B------:R-:W-:Y:S02]  /*0110*/  IADD3 R13, R3, -R2, RZ ;  /* 0x80000002030d7210 */ /* 0x000fe40007ffe0ff */
[----:B------:R-:W3:Y:S03]  /*0120*/  LDC.64 R2, c[0x0][0x210] ;  /* 0x00008400ff027b82 */ /* 0x000ee60000000a00 */
[----:B--2---:R-:W-:-:S06]  /*0130*/  IMAD.WIDE R6, R13, 0x4, R6 ;  /* 0x000000040d067825 */ /* 0x004fcc00078e0206 */
[----:B------:R-:W2:Y:S01]  /*0140*/  LDG.E.EL R6, desc[UR4][R6.64] ;  /* 0x0000000406067981 */ /* 0x000ea2000c2e1900 */
[----:B-1----:R-:W-:-:S05]  /*0150*/  IMAD.WIDE R4, R13, 0x4, R4 ;  /* 0x000000040d047825 */ /* 0x002fca00078e0204 */
[----:B------:R1:W2:Y:S01]  /*0160*/  LDG.E.EL R12, desc[UR4][R4.64] ;  /* 0x00000004040c7981 */ /* 0x0002a2000c2e1900 */
[----:B---3--:R-:W-:Y:S01]  /*0170*/  IMAD.WIDE R2, R0, 0x4, R2 ;  /* 0x0000000400027825 */ /* 0x008fe200078e0202 */
[----:B------:R-:W-:Y:S01]  /*0180*/  HFMA2.MMA R14, -RZ, RZ, 1.625, 0 ;  /* 0x3e800000ff0e7435 */ /* 0x000fe200000001ff */
[----:B-1----:R-:W1:Y:S04]  /*0190*/  LDC.64 R4, c[0x0][0x238] ;  /* 0x00008e00ff047b82 */ /* 0x002e680000000a00 */
[----:B------:R-:W3:Y:S01]  /*01a0*/  LDG.E.64 R2, desc[UR4][R2.64] ;  /* 0x0000000402027981 */ /* 0x000ee2000c1e1b00 */
[----:B----4-:R-:W-:-:S04]  /*01b0*/  IMAD.WIDE R8, R13, 0x4, R8 ;  /* 0x000000040d087825 */ /* 0x010fc800078e0208 */
[----:B-----5:R-:W-:Y:S02]  /*01c0*/  IMAD.WIDE R10, R13, 0x4, R10 ;  /* 0x000000040d0a7825 */ /* 0x020fe400078e020a */
[----:B------:R-:W4:Y:S04]  /*01d0*/  LDG.E.EL R8, desc[UR4][R8.64] ;  /* 0x0000000408087981 */ /* 0x000f28000c2e1900 */
[----:B------:R-:W4:Y:S01]  /*01e0*/  LDG.E.EL R11, desc[UR4][R10.64] ;  /* 0x000000040a0b7981 */ /* 0x000f22000c2e1900 */
[----:B-1----:R-:W-:-:S04]  /*01f0*/  IMAD.WIDE R4, R0, 0x4, R4 ;  /* 0x0000000400047825 */ /* 0x002fc800078e0204 */
[----:B--2---:R-:W-:-:S04]  /*0200*/  FADD R6, R6, 9.9999997473787516356e-06 ;  /* 0x3727c5ac06067421 */ /* 0x004fc80000000000 */
[----:B------:R-:W1:Y:S02]  /*0210*/  MUFU.SQRT R7, R6 ;  /* 0x0000000600077308 */ /* 0x000e640000002000 */
[C---:B-1----:R-:W-:Y:S02]  /*0220*/  FSETP.GT.AND P0, PT, R7.reuse, 8.50705917302346158658e+37, PT ;  /* 0x7e8000000700780b */ /* 0x042fe40003f04000 */
[----:B------:R-:W-:-:S11]  /*0230*/  FSETP.GEU.AND P1, PT, R7, 1.175494350822287508e-38, PT ;  /* 0x008000000700780b */ /* 0x000fd60003f2e000 */
[----:B------:R-:W-:-:S04]  /*0240*/  @P0 FMUL R7, R7, 0.25 ;  /* 0x3e80000007070820 */ /* 0x000fc80000400000 */
[----:B------:R-:W-:-:S06]  /*0250*/  @!P1 FMUL R7, R7, 16777216 ;  /* 0x4b80000007079820 */ /* 0x000fcc0000400000 */
[----:B------:R-:W1:Y:S01]  /*0260*/  MUFU.RCP R7, R7 ;  /* 0x0000000700077308 */ /* 0x000e620000001000 */
[----:B------:R-:W-:Y:S01]  /*0270*/  FSEL R14, R14, 1, P0 ;  /* 0x3f8000000e0e7808 */ /* 0x000fe20000000000 */
[----:B---3--:R-:W-:-:S04]  /*0280*/  FADD R2, R2, -R12 ;  /* 0x8000000c02027221 */ /* 0x008fc80000000000 */
[----:B------:R-:W-:Y:S01]  /*0290*/  @!P1 FMUL R14, R14, 16777216 ;  /* 0x4b8000000e0e9820 */ /* 0x000fe20000400000 */
[----:B------:R-:W-:-:S03]  /*02a0*/  FADD R3, R3, -R12 ;  /* 0x8000000c03037221 */ /* 0x000fc60000000000 */
[----:B-1----:R-:W-:-:S04]  /*02b0*/  FMUL R14, R7, R14 ;  /* 0x0000000e070e7220 */ /* 0x002fc80000400000 */
[-C--:B------:R-:W-:Y:S01]  /*02c0*/  FMUL R2, R2, R14.reuse ;  /* 0x0000000e02027220 */ /* 0x080fe20000400000 */
[----:B------:R-:W-:-:S03]  /*02d0*/  FMUL R14, R3, R14 ;  /* 0x0000000e030e7220 */ /* 0x000fc60000400000 */
[C-C-:B----4-:R-:W-:Y:S01]  /*02e0*/  FFMA R2, R8.reuse, R2, R11.reuse ;  /* 0x0000000208027223 */ /* 0x150fe2000000000b */
[----:B------:R-:W-:-:S04]  /*02f0*/  FFMA R14, R8, R14, R11 ;  /* 0x0000000e080e7223 */ /* 0x000fc8000000000b */
[----:B------:R-:W-:Y:S02]  /*0300*/  FSETP.GEU.AND P0, PT, R2, RZ, PT ;  /* 0x000000ff0200720b */ /* 0x000fe40003f0e000 */
[----:B------:R-:W-:Y:S02]  /*0310*/  FSETP.GEU.AND P1, PT, R14, RZ, PT ;  /* 0x000000ff0e00720b */ /* 0x000fe40003f2e000 */
[----:B------:R-:W-:Y:S02]  /*0320*/  FSEL R2, R2, RZ, P0 ;  /* 0x000000ff02027208 */ /* 0x000fe40000000000 */
[----:B------:R-:W-:-:S05]  /*0330*/  FSEL R3, R14, RZ, P1 ;  /* 0x000000ff0e037208 */ /* 0x000fca0000800000 */
[----:B------:R-:W-:Y:S01]  /*0340*/  STG.E.64 desc[UR4][R4.64], R2 ;  /* 0x0000000204007986 */ /* 0x000fe2000c101b04 */
[----:B------:R-:W-:Y:S05]  /*0350*/  EXIT ;  /* 0x000000000000794d */ /* 0x000fea0003800000 */
.L_x_0:
[----:B------:R-:W-:-:S00]  /*0360*/  BRA `(.L_x_0) ;  /* 0xfffffffc00fc7947 */ /* 0x000fc0000383ffff */
[----:B------:R-:W-:-:S00]  /*0370*/  NOP ;  /* 0x0000000000007918 */ /* 0x000fc00000000000 */
        /* <DEDUP_REMOVED lines=8> */
.L_x_1:


//--------------------- .nv.global.init           --------------------------
	.section	.nv.global.init,"aw",@progbits
.nv.global.init:
	.type		_$_str,@object
	.size		_$_str,(_$_str_$_2 - _$_str)
_$_str:
        /*0000*/ 	.byte	0x5f, 0x5f, 0x43, 0x55, 0x44, 0x41, 0x5f, 0x46, 0x54, 0x5a, 0x00
	.type		_$_str_$_2,@object
	.size		_$_str_$_2,(.L_1 - _$_str_$_2)
_$_str_$_2:
        /*000b*/ 	.byte	0x5f, 0x5f, 0x43, 0x55, 0x44, 0x41, 0x5f, 0x50, 0x52, 0x45, 0x43, 0x5f, 0x53, 0x51, 0x52, 0x54
        /*001b*/ 	.byte	0x00
.L_1:


//--------------------- .nv.constant0.triton_poi_fused__native_batch_norm_legit_no_training_relu_2 --------------------------
	.section	.nv.constant0.triton_poi_fused__native_batch_norm_legit_no_training_relu_2,"a",@progbits
	.sectionflags	@""
	.align	4
.nv.constant0.triton_poi_fused__native_batch_norm_legit_no_training_relu_2:
	.zero		580
